//
// Generated by NVIDIA NVVM Compiler
//
// Compiler Build ID: CL-36424714
// Cuda compilation tools, release 13.0, V13.0.88
// Based on NVVM 20.0.0
//

.version 9.0
.target sm_100
.address_size 64

	// .globl	default_function_kernel

.visible .entry default_function_kernel(
	.param .u64 .ptr .align 1 default_function_kernel_param_0
)
.maxntid 4
{
	.reg .pred 	%p<4>;
	.reg .b32 	%r<5>;
	.reg .b64 	%rd<5>;

	ld.param.u64 	%rd1, [default_function_kernel_param_0];
	mov.u32 	%r1, %tid.x;
	setp.eq.s32 	%p1, %r1, 3;
	setp.eq.s32 	%p2, %r1, 2;
	setp.eq.s32 	%p3, %r1, 1;
	selp.b32 	%r2, 15, 16, %p3;
	selp.b32 	%r3, 2, %r2, %p2;
	selp.b32 	%r4, 1, %r3, %p1;
	cvta.to.global.u64 	%rd2, %rd1;
	mul.wide.u32 	%rd3, %r1, 4;
	add.s64 	%rd4, %rd2, %rd3;
	st.global.u32 	[%rd4], %r4;
	ret;

}


// ===== COMPILED SASS (sm_100) =====

	.target	sm_100

	.elftype	@"ET_EXEC"


//--------------------- .note.nv.tkinfo           --------------------------
	.section	.note.nv.tkinfo,"",@"SHT_NOTE"
	.sectionflags	@"SHF_NOTE_NV_TKINFO"
	.tkinfo
        /*0018*/ 	.word	0x00000002
        /*0030*/ 	.string	""
        /*0030*/ 	.string	"ptxas"
        /*0030*/ 	.string	"Cuda compilation tools, release 13.0, V13.0.88"
        /*0030*/ 	.string	"Build cuda_13.0.r13.0/compiler.36424714_0"
        /*0030*/ 	.string	"-arch sm_100 -m 64 "



//--------------------- .note.nv.cuinfo           --------------------------
	.section	.note.nv.cuinfo,"",@"SHT_NOTE"
	.sectionflags	@"SHF_NOTE_NV_CUINFO"
        /*0018*/ 	.short	0x0002
        /*001a*/ 	.short	0x0064
        /*001c*/ 	.short	0x0082
	.zero		2


//--------------------- .nv.info                  --------------------------
	.section	.nv.info,"",@"SHT_CUDA_INFO"
	.align	4


	//----- nvinfo : EIATTR_REGCOUNT
	.align		4
        /*0000*/ 	.byte	0x04, 0x2f
        /*0002*/ 	.short	(.L_1 - .L_0)
	.align		4
.L_0:
        /*0004*/ 	.word	index@(default_function_kernel)
        /*0008*/ 	.word	0x00000008


	//----- nvinfo : EIATTR_FRAME_SIZE
	.align		4
.L_1:
        /*000c*/ 	.byte	0x04, 0x11
        /*000e*/ 	.short	(.L_3 - .L_2)
	.align		4
.L_2:
        /*0010*/ 	.word	index@(default_function_kernel)
        /*0014*/ 	.word	0x00000000


	//----- nvinfo : EIATTR_MIN_STACK_SIZE
	.align		4
.L_3:
        /*0018*/ 	.byte	0x04, 0x12
        /*001a*/ 	.short	(.L_5 - .L_4)
	.align		4
.L_4:
        /*001c*/ 	.word	index@(default_function_kernel)
        /*0020*/ 	.word	0x00000000
.L_5:


//--------------------- .nv.compat                --------------------------
	.section	.nv.compat,"",@"SHT_CUDA_COMPAT_INFO"
	.align	4
        /*0000*/ 	.byte	0x02, 0x09, 0x00, 0x00, 0x02, 0x02, 0x01, 0x00, 0x02, 0x05, 0x05, 0x00, 0x03, 0x07, 0x01, 0x01
        /*0010*/ 	.byte	0x02, 0x03, 0x00, 0x00, 0x02, 0x06, 0x01, 0x00, 0x04, 0x0b, 0x08, 0x00, 0x09, 0x00, 0x00, 0x00
        /*0020*/ 	.byte	0x00, 0x00, 0x00, 0x00


//--------------------- .nv.info.default_function_kernel --------------------------
	.section	.nv.info.default_function_kernel,"",@"SHT_CUDA_INFO"
	.sectionflags	@""
	.align	4


	//----- nvinfo : EIATTR_CUDA_API_VERSION
	.align		4
        /*0000*/ 	.byte	0x04, 0x37
        /*0002*/ 	.short	(.L_7 - .L_6)
.L_6:
        /*0004*/ 	.word	0x00000082


	//----- nvinfo : EIATTR_KPARAM_INFO
	.align		4
.L_7:
        /*0008*/ 	.byte	0x04, 0x17
        /*000a*/ 	.short	(.L_9 - .L_8)
.L_8:
        /*000c*/ 	.word	0x00000000
        /*0010*/ 	.short	0x0000
        /*0012*/ 	.short	0x0000
        /*0014*/ 	.byte	0x00, 0xf5, 0x21, 0x00


	//----- nvinfo : EIATTR_SPARSE_MMA_MASK
	.align		4
.L_9:
        /*0018*/ 	.byte	0x03, 0x50
        /*001a*/ 	.short	0x0000


	//----- nvinfo : EIATTR_MAXREG_COUNT
	.align		4
        /*001c*/ 	.byte	0x03, 0x1b
        /*001e*/ 	.short	0x00ff


	//----- nvinfo : EIATTR_MERCURY_ISA_VERSION
	.align		4
        /*0020*/ 	.byte	0x03, 0x5f
        /*0022*/ 	.short	0x0101


	//----- nvinfo : EIATTR_VRC_CTA_INIT_COUNT
	.align		4
        /*0024*/ 	.byte	0x02, 0x4a
	.zero		1
	.zero		1


	//----- nvinfo : EIATTR_EXIT_INSTR_OFFSETS
	.align		4
        /*0028*/ 	.byte	0x04, 0x1c
        /*002a*/ 	.short	(.L_11 - .L_10)


	//   ....[0]....
.L_10:
        /*002c*/ 	.word	0x000000d0


	//----- nvinfo : EIATTR_MAX_THREADS
	.align		4
.L_11:
        /*0030*/ 	.byte	0x04, 0x05
        /*0032*/ 	.short	(.L_13 - .L_12)
.L_12:
        /*0034*/ 	.word	0x00000004
        /*0038*/ 	.word	0x00000001
        /*003c*/ 	.word	0x00000001


	//----- nvinfo : EIATTR_CBANK_PARAM_SIZE
	.align		4
.L_13:
        /*0040*/ 	.byte	0x03, 0x19
        /*0042*/ 	.short	0x0008


	//----- nvinfo : EIATTR_PARAM_CBANK
	.align		4
        /*0044*/ 	.byte	0x04, 0x0a
        /*0046*/ 	.short	(.L_15 - .L_14)
	.align		4
.L_14:
        /*0048*/ 	.word	index@(.nv.constant0.default_function_kernel)
        /*004c*/ 	.short	0x0380
        /*004e*/ 	.short	0x0008


	//----- nvinfo : EIATTR_SW_WAR
	.align		4
.L_15:
        /*0050*/ 	.byte	0x04, 0x36
        /*0052*/ 	.short	(.L_17 - .L_16)
.L_16:
        /*0054*/ 	.word	0x00000008
.L_17:


//--------------------- .nv.callgraph             --------------------------
	.section	.nv.callgraph,"",@"SHT_CUDA_CALLGRAPH"
	.align	4
	.sectionentsize	8
	.align		4
        /*0000*/ 	.word	0x00000000
	.align		4
        /*0004*/ 	.word	0xffffffff
	.align		4
        /*0008*/ 	.word	0x00000000
	.align		4
        /*000c*/ 	.word	0xfffffffe
	.align		4
        /*0010*/ 	.word	0x00000000
	.align		4
        /*0014*/ 	.word	0xfffffffd
	.align		4
        /*0018*/ 	.word	0x00000000
	.align		4
        /*001c*/ 	.word	0xfffffffc


//--------------------- .text.default_function_kernel --------------------------
	.section	.text.default_function_kernel,"ax",@progbits
	.align	128
        .global         default_function_kernel
        .type           default_function_kernel,@function
        .size           default_function_kernel,(.L_x_1 - default_function_kernel)
        .other          default_function_kernel,@"STO_CUDA_ENTRY STV_DEFAULT"
default_function_kernel:
.text.default_function_kernel:
[----:B------:R-:W-:Y:S01]  /*0000*/  LDC R1, c[0x0][0x37c] ;  /* 0x0000df00ff017b82 */ /* 0x000fe20000000800 */
[----:B------:R-:W0:Y:S07]  /*0010*/  S2R R5, SR_TID.X ;  /* 0x0000000000057919 */ /* 0x000e2e0000002100 */
[----:B------:R-:W1:Y:S01]  /*0020*/  LDC.64 R2, c[0x0][0x380] ;  /* 0x0000e000ff027b82 */ /* 0x000e620000000a00 */
[----:B------:R-:W2:Y:S01]  /*0030*/  LDCU.64 UR4, c[0x0][0x358] ;  /* 0x00006b00ff0477ac */ /* 0x000ea20008000a00 */
[----:B------:R-:W-:Y:S01]  /*0040*/  IMAD.MOV.U32 R0, RZ, RZ, 0xf ;  /* 0x0000000fff007424 */ /* 0x000fe200078e00ff */
[C---:B0-----:R-:W-:Y:S01]  /*0050*/  ISETP.NE.AND P1, PT, R5.reuse, 0x1, PT ;  /* 0x000000010500780c */ /* 0x041fe20003f25270 */
[C---:B-1----:R-:W-:Y:S01]  /*0060*/  IMAD.WIDE.U32 R2, R5.reuse, 0x4, R2 ;  /* 0x0000000405027825 */ /* 0x042fe200078e0002 */
[----:B------:R-:W-:-:S02]  /*0070*/  ISETP.NE.AND P0, PT, R5, 0x2, PT ;  /* 0x000000020500780c */ /* 0x000fc40003f05270 */
[----:B------:R-:W-:Y:S02]  /*0080*/  SEL R0, R0, 0x10, !P1 ;  /* 0x0000001000007807 */ /* 0x000fe40004800000 */
[----:B------:R-:W-:Y:S02]  /*0090*/  ISETP.NE.AND P1, PT, R5, 0x3, PT ;  /* 0x000000030500780c */ /* 0x000fe40003f25270 */
[----:B------:R-:W-:-:S04]  /*00a0*/  SEL R0, R0, 0x2, P0 ;  /* 0x0000000200007807 */ /* 0x000fc80000000000 */
[----:B------:R-:W-:-:S05]  /*00b0*/  SEL R5, R0, 0x1, P1 ;  /* 0x0000000100057807 */ /* 0x000fca0000800000 */
[----:B--2---:R-:W-:Y:S01]  /*00c0*/  STG.E desc[UR4][R2.64], R5 ;  /* 0x0000000502007986 */ /* 0x004fe2000c101904 */
[----:B------:R-:W-:Y:S05]  /*00d0*/  EXIT ;  /* 0x000000000000794d */ /* 0x000fea0003800000 */
.L_x_0:
[----:B------:R-:W-:-:S00]  /*00e0*/  BRA `(.L_x_0) ;  /* 0xfffffffc00fc7947 */ /* 0x000fc0000383ffff */
[----:B------:R-:W-:-:S00]  /*00f0*/  NOP ;  /* 0x0000000000007918 */ /* 0x000fc00000000000 */
        /* <DEDUP_REMOVED lines=8> */
.L_x_1:


//--------------------- .nv.shared.reserved.0     --------------------------
	.section	.nv.shared.reserved.0,"aw",@nobits
	.weak		__nv_reservedSMEM_offset_0_alias
	.size		__nv_reservedSMEM_offset_0_alias, 0, 64
	.other		__nv_reservedSMEM_offset_0_alias,@"STO_CUDA_RESERVED_SHARED STV_DEFAULT"
__nv_reservedSMEM_offset_0_alias:
	.zero		0
	.zero		64


//--------------------- .nv.constant0.default_function_kernel --------------------------
	.section	.nv.constant0.default_function_kernel,"a",@progbits
	.sectionflags	@""
	.align	4
.nv.constant0.default_function_kernel:
	.zero		904


//--------------------- SYMBOLS --------------------------

	.type		.nv.reservedSmem.offset0,@object
	.size		.nv.reservedSmem.offset0,0x4
